	.headerflags	@"EF_CUDA_TEXMODE_UNIFIED EF_CUDA_64BIT_ADDRESS EF_CUDA_ACCELERATORS EF_CUDA_SM90 EF_CUDA_VIRTUAL_SM(EF_CUDA_SM90)"
	.elftype	@"ET_EXEC"


//--------------------- .nv.info                  --------------------------
	.section	.nv.info,"",@"SHT_CUDA_INFO"
	.align	4


	//----- nvinfo : EIATTR_REGCOUNT
	.align		4
        /*0000*/ 	.byte	0x04, 0x2f
        /*0002*/ 	.short	(.L_3 - .L_2)
	.align		4
.L_2:
        /*0004*/ 	.word	index@(triton_poi_fused__native_batch_norm_legit_no_training_relu_43)
        /*0008*/ 	.word	0x00000011


	//----- nvinfo : EIATTR_MIN_STACK_SIZE
	.align		4
.L_3:
        /*000c*/ 	.byte	0x04, 0x12
        /*000e*/ 	.short	(.L_5 - .L_4)
	.align		4
.L_4:
        /*0010*/ 	.word	index@(triton_poi_fused__native_batch_norm_legit_no_training_relu_43)
        /*0014*/ 	.word	0x00000000


	//----- nvinfo : EIATTR_FRAME_SIZE
	.align		4
.L_5:
        /*0018*/ 	.byte	0x04, 0x11
        /*001a*/ 	.short	(.L_7 - .L_6)
	.align		4
.L_6:
        /*001c*/ 	.word	index@(triton_poi_fused__native_batch_norm_legit_no_training_relu_43)
        /*0020*/ 	.word	0x00000000


	//----- nvinfo : EIATTR_MIN_STACK_SIZE
	.align		4
.L_7:
        /*0024*/ 	.byte	0x04, 0x12
        /*0026*/ 	.short	(.L_9 - .L_8)
	.align		4
.L_8:
        /*0028*/ 	.word	index@(triton_poi_fused__native_batch_norm_legit_no_training_relu_43)
        /*002c*/ 	.word	0x00000000
.L_9:


//--------------------- .nv.info.triton_poi_fused__native_batch_norm_legit_no_training_relu_43 --------------------------
	.section	.nv.info.triton_poi_fused__native_batch_norm_legit_no_training_relu_43,"",@"SHT_CUDA_INFO"
	.sectionflags	@""
	.align	4


	//----- nvinfo : EIATTR_CUDA_API_VERSION
	.align		4
        /*0000*/ 	.byte	0x04, 0x37
        /*0002*/ 	.short	(.L_11 - .L_10)
.L_10:
        /*0004*/ 	.word	0x0000007c


	//----- nvinfo : EIATTR_KPARAM_INFO
	.align		4
.L_11:
        /*0008*/ 	.byte	0x04, 0x17
        /*000a*/ 	.short	(.L_13 - .L_12)
.L_12:
        /*000c*/ 	.word	0x00000000
        /*0010*/ 	.short	0x0006
        /*0012*/ 	.short	0x0030
        /*0014*/ 	.byte	0x00, 0xf0, 0x11, 0x00


	//----- nvinfo : EIATTR_KPARAM_INFO
	.align		4
.L_13:
        /*0018*/ 	.byte	0x04, 0x17
        /*001a*/ 	.short	(.L_15 - .L_14)
.L_14:
        /*001c*/ 	.word	0x00000000
        /*0020*/ 	.short	0x0005
        /*0022*/ 	.short	0x0028
        /*0024*/ 	.byte	0x00, 0xf4, 0x21, 0x00


	//----- nvinfo : EIATTR_KPARAM_INFO
	.align		4
.L_15:
        /*0028*/ 	.byte	0x04, 0x17
        /*002a*/ 	.short	(.L_17 - .L_16)
.L_16:
        /*002c*/ 	.word	0x00000000
        /*0030*/ 	.short	0x0004
        /*0032*/ 	.short	0x0020
        /*0034*/ 	.byte	0x00, 0xf4, 0x21, 0x00


	//----- nvinfo : EIATTR_KPARAM_INFO
	.align		4
.L_17:
        /*0038*/ 	.byte	0x04, 0x17
        /*003a*/ 	.short	(.L_19 - .L_18)
.L_18:
        /*003c*/ 	.word	0x00000000
        /*0040*/ 	.short	0x0003
        /*0042*/ 	.short	0x0018
        /*0044*/ 	.byte	0x00, 0xf4, 0x21, 0x00


	//----- nvinfo : EIATTR_KPARAM_INFO
	.align		4
.L_19:
        /*0048*/ 	.byte	0x04, 0x17
        /*004a*/ 	.short	(.L_21 - .L_20)
.L_20:
        /*004c*/ 	.word	0x00000000
        /*0050*/ 	.short	0x0002
        /*0052*/ 	.short	0x0010
        /*0054*/ 	.byte	0x00, 0xf4, 0x21, 0x00


	//----- nvinfo : EIATTR_KPARAM_INFO
	.align		4
.L_21:
        /*0058*/ 	.byte	0x04, 0x17
        /*005a*/ 	.short	(.L_23 - .L_22)
.L_22:
        /*005c*/ 	.word	0x00000000
        /*0060*/ 	.short	0x0001
        /*0062*/ 	.short	0x0008
        /*0064*/ 	.byte	0x00, 0xf4, 0x21, 0x00


	//----- nvinfo : EIATTR_KPARAM_INFO
	.align		4
.L_23:
        /*0068*/ 	.byte	0x04, 0x17
        /*006a*/ 	.short	(.L_25 - .L_24)
.L_24:
        /*006c*/ 	.word	0x00000000
        /*0070*/ 	.short	0x0000
        /*0072*/ 	.short	0x0000
        /*0074*/ 	.byte	0x00, 0xf4, 0x21, 0x00


	//----- nvinfo : EIATTR_SPARSE_MMA_MASK
	.align		4
.L_25:
        /*0078*/ 	.byte	0x03, 0x50
        /*007a*/ 	.short	0x0000


	//----- nvinfo : EIATTR_MAXREG_COUNT
	.align		4
        /*007c*/ 	.byte	0x03, 0x1b
        /*007e*/ 	.short	0x00ff


	//----- nvinfo : EIATTR_EXIT_INSTR_OFFSETS
	.align		4
        /*0080*/ 	.byte	0x04, 0x1c
        /*0082*/ 	.short	(.L_27 - .L_26)


	//   ....[0]....
.L_26:
        /*0084*/ 	.word	0x00000360


	//----- nvinfo : EIATTR_REQNTID
	.align		4
.L_27:
        /*0088*/ 	.byte	0x04, 0x10
        /*008a*/ 	.short	(.L_29 - .L_28)
.L_28:
        /*008c*/ 	.word	0x00000080
        /*0090*/ 	.word	0x00000001
        /*0094*/ 	.word	0x00000001


	//----- nvinfo : EIATTR_CBANK_PARAM_SIZE
	.align		4
.L_29:
        /*0098*/ 	.byte	0x03, 0x19
        /*009a*/ 	.short	0x0034


	//----- nvinfo : EIATTR_PARAM_CBANK
	.align		4
        /*009c*/ 	.byte	0x04, 0x0a
        /*009e*/ 	.short	(.L_31 - .L_30)
	.align		4
.L_30:
        /*00a0*/ 	.word	index@(.nv.constant0.triton_poi_fused__native_batch_norm_legit_no_training_relu_43)
        /*00a4*/ 	.short	0x0210
        /*00a6*/ 	.short	0x0034


	//----- nvinfo : EIATTR_SW_WAR
	.align		4
.L_31:
        /*00a8*/ 	.byte	0x04, 0x36
        /*00aa*/ 	.short	(.L_33 - .L_32)
.L_32:
        /*00ac*/ 	.word	0x00000008
.L_33:


//--------------------- .nv.callgraph             --------------------------
	.section	.nv.callgraph,"",@"SHT_CUDA_CALLGRAPH"
	.align	4
	.sectionentsize	8
	.align		4
        /*0000*/ 	.word	0x00000000
	.align		4
        /*0004*/ 	.word	0xffffffff
	.align		4
        /*0008*/ 	.word	0x00000000
	.align		4
        /*000c*/ 	.word	0xfffffffe
	.align		4
        /*0010*/ 	.word	0x00000000
	.align		4
        /*0014*/ 	.word	0xfffffffd
	.align		4
        /*0018*/ 	.word	0x00000000
	.align		4
        /*001c*/ 	.word	0xfffffffc


//--------------------- .nv.constant4             --------------------------
	.section	.nv.constant4,"a",@progbits
	.align	8
	.align		8
.nv.constant4:
        /*0000*/ 	.dword	_$_str
	.align		8
        /*0008*/ 	.dword	_$_str_$_2


//--------------------- .text.triton_poi_fused__native_batch_norm_legit_no_training_relu_43 --------------------------
	.section	.text.triton_poi_fused__native_batch_norm_legit_no_training_relu_43,"ax",@progbits
	.align	128
        .global         triton_poi_fused__native_batch_norm_legit_no_training_relu_43
        .type           triton_poi_fused__native_batch_norm_legit_no_training_relu_43,@function
        .size           triton_poi_fused__native_batch_norm_legit_no_training_relu_43,(.L_x_1 - triton_poi_fused__native_batch_norm_legit_no_training_relu_43)
        .other          triton_poi_fused__native_batch_norm_legit_no_training_relu_43,@"STO_CUDA_ENTRY STV_DEFAULT"
triton_poi_fused__native_batch_norm_legit_no_training_relu_43:
.text.triton_poi_fused__native_batch_norm_legit_no_training_relu_43:
[----:B------:R-:W-:Y:S01]  /*0000*/  LDC R1, c[0x0][0x28] ;  /* 0x00000a00ff017b82 */ /* 0x000fe20000000800 */
[----:B------:R-:W1:Y:S07]  /*0010*/  S2R R0, SR_TID.X ;  /* 0x0000000000007919 */ /* 0x000e6e0000002100 */
[----:B------:R-:W2:Y:S01]  /*0020*/  LDC.64 R6, c[0x0][0x220] ;  /* 0x00008800ff067b82 */ /* 0x000ea20000000a00 */
[----:B------:R-:W-:Y:S01]  /*0030*/  ULDC.64 UR4, c[0x0][0x208] ;  /* 0x0000820000047ab9 */ /* 0x000fe20000000a00 */
[----:B------:R-:W3:Y:S06]  /*0040*/  S2R R5, SR_CTAID.X ;  /* 0x0000000000057919 */ /* 0x000eec0000002500 */
[----:B------:R-:W4:Y:S08]  /*0050*/  LDC.64 R8, c[0x0][0x228] ;  /* 0x00008a00ff087b82 */ /* 0x000f300000000a00 */
[----:B------:R-:W5:Y:S01]  /*0060*/  LDC.64 R10, c[0x0][0x230] ;  /* 0x00008c00ff0a7b82 */ /* 0x000f620000000a00 */
[----:B-1----:R-:W-:-:S02]  /*0070*/  SHF.L.U32 R0, R0, 0x1, RZ ;  /* 0x0000000100007819 */ /* 0x002fc400000006ff */
[----:B---3--:R-:W-:Y:S02]  /*0080*/  SHF.R.S32.HI R3, RZ, 0x17, R5 ;  /* 0x00000017ff037819 */ /* 0x008fe40000011405 */
[----:B------:R-:W-:Y:S02]  /*0090*/  LOP3.LUT R0, R0, 0xfe, RZ, 0xc0, !PT ;  /* 0x000000fe00007812 */ /* 0x000fe400078ec0ff */
[----:B------:R-:W-:Y:S02]  /*00a0*/  SGXT R3, R3, 0x1 ;  /* 0x000000010303781a */ /* 0x000fe40000000200 */
[----:B------:R-:W-:-:S04]  /*00b0*/  LEA R0, R5, R0, 0x8 ;  /* 0x0000000005007211 */ /* 0x000fc800078e40ff */
[----:B------:R-:W-:-:S04]  /*00c0*/  LEA.HI R3, R3, R0, RZ, 0x4 ;  /* 0x0000000003037211 */ /* 0x000fc800078f20ff */
[----:B------:R-:W-:-:S05]  /*00d0*/  SHF.R.S32.HI R3, RZ, 0x4, R3 ;  /* 0x00000004ff037819 */ /* 0x000fca0000011403 */
[----:B------:R-:W-:-:S05]  /*00e0*/  IMAD.HI R2, R3, 0x38e38e39, RZ ;  /* 0x38e38e3903027827 */ /* 0x000fca00078e02ff */
[----:B------:R-:W-:-:S04]  /*00f0*/  SHF.R.U32.HI R5, RZ, 0x1f, R2 ;  /* 0x0000001fff057819 */ /* 0x000fc80000011602 */
[----:B------:R-:W-:Y:S02]  /*0100*/  LEA.HI.SX32 R2, R2, R5, 0x19 ;  /* 0x0000000502027211 */ /* 0x000fe400078fcaff */
[----:B------:R-:W1:Y:S03]  /*0110*/  LDC.64 R4, c[0x0][0x218] ;  /* 0x00008600ff047b82 */ /* 0x000e660000000a00 */
[----:B------:R-:W-:-:S04]  /*0120*/  IMAD R13, R2, -0x240, R3 ;  /* 0xfffffdc0020d7824 */ /* 0x000fc800078e0203 */
[C---:B--2---:R-:W-:Y:S01]  /*0130*/  IMAD.WIDE R6, R13.reuse, 0x4, R6 ;  /* 0x000000040d067825 */ /* 0x044fe200078e0206 */
[----:B------:R-:W2:Y:S05]  /*0140*/  LDC.64 R2, c[0x0][0x210] ;  /* 0x00008400ff027b82 */ /* 0x000eaa0000000a00 */
[----:B------:R-:W3:Y:S01]  /*0150*/  LDG.E.EL R6, desc[UR4][R6.64] ;  /* 0x0000000406067981 */ /* 0x000ee2000c2e1900 */
[----:B----4-:R-:W-:-:S04]  /*0160*/  IMAD.WIDE R8, R13, 0x4, R8 ;  /* 0x000000040d087825 */ /* 0x010fc800078e0208 */
[C---:B-----5:R-:W-:Y:S02]  /*0170*/  IMAD.WIDE R10, R13.reuse, 0x4, R10 ;  /* 0x000000040d0a7825 */ /* 0x060fe400078e020a */
[----:B------:R-:W4:Y:S02]  /*0180*/  LDG.E.EL R8, desc[UR4][R8.64] ;  /* 0x0000000408087981 */ /* 0x000f24000c2e1900 */
[----:B-1----:R-:W-:Y:S02]  /*0190*/  IMAD.WIDE R4, R13, 0x4, R4 ;  /* 0x000000040d047825 */ /* 0x002fe400078e0204 */
[----:B------:R-:W4:Y:S04]  /*01a0*/  LDG.E.EL R11, desc[UR4][R10.64] ;  /* 0x000000040a0b7981 */ /* 0x000f28000c2e1900 */
[----:B------:R1:W5:Y:S01]  /*01b0*/  LDG.E.EL R12, desc[UR4][R4.64] ;  /* 0x00000004040c7981 */ /* 0x000362000c2e1900 */
[----:B--2---:R-:W-:-:S06]  /*01c0*/  IMAD.WIDE R2, R0, 0x4, R2 ;  /* 0x0000000400027825 */ /* 0x004fcc00078e0202 */
[----:B------:R-:W5:Y:S01]  /*01d0*/  LDG.E.64 R2, desc[UR4][R2.64] ;  /* 0x0000000402027981 */ /* 0x000f62000c1e1b00 */
[----:B------:R-:W-:Y:S01]  /*01e0*/  HFMA2.MMA R14, -RZ, RZ, 1.625, 0 ;  /* 0x3e800000ff0e7435 */ /* 0x000fe200000001ff */
[----:B-1----:R-:W1:Y:S02]  /*01f0*/  LDC.64 R4, c[0x0][0x238] ;  /* 0x00008e00ff047b82 */ /* 0x002e640000000a00 */
[----:B-1----:R-:W-:-:S04]  /*0200*/  IMAD.WIDE R4, R0, 0x4, R4 ;  /* 0x0000000400047825 */ /* 0x002fc800078e0204 */
[----:B---3--:R-:W-:-:S04]  /*0210*/  FADD R6, R6, 9.9999997473787516356e-06 ;  /* 0x3727c5ac06067421 */ /* 0x008fc80000000000 */
[----:B------:R-:W1:Y:S02]  /*0220*/  MUFU.SQRT R7, R6 ;  /* 0x0000000600077308 */ /* 0x000e640000002000 */
[C---:B-1----:R-:W-:Y:S02]  /*0230*/  FSETP.GT.AND P0, PT, R7.reuse, 8.50705917302346158658e+37, PT ;  /* 0x7e8000000700780b */ /* 0x042fe40003f04000 */
[----:B------:R-:W-:-:S11]  /*0240*/  FSETP.GEU.AND P1, PT, R7, 1.175494350822287508e-38, PT ;  /* 0x008000000700780b */ /* 0x000fd60003f2e000 */
[----:B------:R-:W-:-:S04]  /*0250*/  @P0 FMUL R7, R7, 0.25 ;  /* 0x3e80000007070820 */ /* 0x000fc80000400000 */
[----:B------:R-:W-:-:S06]  /*0260*/  @!P1 FMUL R7, R7, 16777216 ;  /* 0x4b80000007079820 */ /* 0x000fcc0000400000 */
[----:B------:R-:W1:Y:S01]  /*0270*/  MUFU.RCP R7, R7 ;  /* 0x0000000700077308 */ /* 0x000e620000001000 */
[----:B------:R-:W-:Y:S01]  /*0280*/  FSEL R14, R14, 1, P0 ;  /* 0x3f8000000e0e7808 */ /* 0x000fe20000000000 */
[----:B-----5:R-:W-:-:S04]  /*0290*/  FADD R2, R2, -R12 ;  /* 0x8000000c02027221 */ /* 0x020fc80000000000 */
[----:B------:R-:W-:Y:S01]  /*02a0*/  @!P1 FMUL R14, R14, 16777216 ;  /* 0x4b8000000e0e9820 */ /* 0x000fe20000400000 */
[----:B------:R-:W-:-:S03]  /*02b0*/  FADD R3, R3, -R12 ;  /* 0x8000000c03037221 */ /* 0x000fc60000000000 */
[----:B-1----:R-:W-:-:S04]  /*02c0*/  FMUL R14, R7, R14 ;  /* 0x0000000e070e7220 */ /* 0x002fc80000400000 */
[-C--:B------:R-:W-:Y:S01]  /*02d0*/  FMUL R2, R2, R14.reuse ;  /* 0x0000000e02027220 */ /* 0x080fe20000400000 */
[----:B------:R-:W-:-:S03]  /*02e0*/  FMUL R14, R3, R14 ;  /* 0x0000000e030e7220 */ /* 0x000fc60000400000 */
[C-C-:B----4-:R-:W-:Y:S01]  /*02f0*/  FFMA R2, R8.reuse, R2, R11.reuse ;  /* 0x0000000208027223 */ /* 0x150fe2000000000b */
[----:B------:R-:W-:-:S04]  /*0300*/  FFMA R14, R8, R14, R11 ;  /* 0x0000000e080e7223 */ /* 0x000fc8000000000b */
[----:B------:R-:W-:Y:S02]  /*0310*/  FSETP.GEU.AND P0, PT, R2, RZ, PT ;  /* 0x000000ff0200720b */ /* 0x000fe40003f0e000 */
[----:B------:R-:W-:Y:S02]  /*0320*/  FSETP.GEU.AND P1, PT, R14, RZ, PT ;  /* 0x000000ff0e00720b */ /* 0x000fe40003f2e000 */
[----:B------:R-:W-:Y:S02]  /*0330*/  FSEL R2, R2, RZ, P0 ;  /* 0x000000ff02027208 */ /* 0x000fe40000000000 */
[----:B------:R-:W-:-:S05]  /*0340*/  FSEL R3, R14, RZ, P1 ;  /* 0x000000ff0e037208 */ /* 0x000fca0000800000 */
[----:B------:R-:W-:Y:S01]  /*0350*/  STG.E.64 desc[UR4][R4.64], R2 ;  /* 0x0000000204007986 */ /* 0x000fe2000c101b04 */
[----:B------:R-:W-:Y:S05]  /*0360*/  EXIT ;  /* 0x000000000000794d */ /* 0x000fea0003800000 */
.L_x_0:
[----:B------:R-:W-:-:S00]  /*0370*/  BRA `(.L_x_0) ;  /* 0xfffffffc00fc7947 */ /* 0x000fc0000383ffff */
[----:B------:R-:W-:-:S00]  /*0380*/  NOP ;  /* 0x0000000000007918 */ /* 0x000fc00000000000 */
[----:B------:R-:W-:-:S00]  /*0390*/  NOP ;  /* 0x0000000000007918 */ /* 0x000fc00000000000 */
[----:B------:R-:W-:-:S00]  /*03a0*/  NOP ;  /* 0x0000000000007918 */ /* 0x000fc00000000000 */
[----:B------:R-:W-:-:S00]  /*03b0*/  NOP ;  /* 0x0000000000007918 */ /* 0x000fc00000000000 */
[----:B------:R-:W-:-:S00]  /*03c0*/  NOP ;  /* 0x0000000000007918 */ /* 0x000fc00000000000 */
[----:B------:R-:W-:-:S00]  /*03d0*/  NOP ;  /* 0x0000000000007918 */ /* 0x000fc00000000000 */
[----:B------:R-:W-:-:S00]  /*03e0*/  NOP ;  /* 0x0000000000007918 */ /* 0x000fc00000000000 */
[----:B------:R-:W-:-:S00]  /*03f0*/  NOP ;  /* 0x0000000000007918 */ /* 0x000fc00000000000 */
.L_x_1:


//--------------------- .nv.global.init           --------------------------
	.section	.nv.global.init,"aw",@progbits
.nv.global.init:
	.type		_$_str,@object
	.size		_$_str,(_$_str_$_2 - _$_str)
_$_str:
        /*0000*/ 	.byte	0x5f, 0x5f, 0x43, 0x55, 0x44, 0x41, 0x5f, 0x46, 0x54, 0x5a, 0x00
	.type		_$_str_$_2,@object
	.size		_$_str_$_2,(.L_1 - _$_str_$_2)
_$_str_$_2:
        /*000b*/ 	.byte	0x5f, 0x5f, 0x43, 0x55, 0x44, 0x41, 0x5f, 0x50, 0x52, 0x45, 0x43, 0x5f, 0x53, 0x51, 0x52, 0x54
        /*001b*/ 	.byte	0x00
.L_1:


//--------------------- .nv.constant0.triton_poi_fused__native_batch_norm_legit_no_training_relu_43 --------------------------
	.section	.nv.constant0.triton_poi_fused__native_batch_norm_legit_no_training_relu_43,"a",@progbits
	.sectionflags	@""
	.align	4
.nv.constant0.triton_poi_fused__native_batch_norm_legit_no_training_relu_43:
	.zero		580
